	.headerflags	@"EF_CUDA_TEXMODE_UNIFIED EF_CUDA_64BIT_ADDRESS EF_CUDA_ACCELERATORS EF_CUDA_SM90 EF_CUDA_VIRTUAL_SM(EF_CUDA_SM90)"
	.elftype	@"ET_EXEC"


//--------------------- .nv.info                  --------------------------
	.section	.nv.info,"",@"SHT_CUDA_INFO"
	.align	4


	//----- nvinfo : EIATTR_REGCOUNT
	.align		4
        /*0000*/ 	.byte	0x04, 0x2f
        /*0002*/ 	.short	(.L_1 - .L_0)
	.align		4
.L_0:
        /*0004*/ 	.word	index@(triton_poi_fused_convolution_5)
        /*0008*/ 	.word	0x0000000c


	//----- nvinfo : EIATTR_MIN_STACK_SIZE
	.align		4
.L_1:
        /*000c*/ 	.byte	0x04, 0x12
        /*000e*/ 	.short	(.L_3 - .L_2)
	.align		4
.L_2:
        /*0010*/ 	.word	index@(triton_poi_fused_convolution_5)
        /*0014*/ 	.word	0x00000000


	//----- nvinfo : EIATTR_FRAME_SIZE
	.align		4
.L_3:
        /*0018*/ 	.byte	0x04, 0x11
        /*001a*/ 	.short	(.L_5 - .L_4)
	.align		4
.L_4:
        /*001c*/ 	.word	index@(triton_poi_fused_convolution_5)
        /*0020*/ 	.word	0x00000000


	//----- nvinfo : EIATTR_MIN_STACK_SIZE
	.align		4
.L_5:
        /*0024*/ 	.byte	0x04, 0x12
        /*0026*/ 	.short	(.L_7 - .L_6)
	.align		4
.L_6:
        /*0028*/ 	.word	index@(triton_poi_fused_convolution_5)
        /*002c*/ 	.word	0x00000000
.L_7:


//--------------------- .nv.info.triton_poi_fused_convolution_5 --------------------------
	.section	.nv.info.triton_poi_fused_convolution_5,"",@"SHT_CUDA_INFO"
	.sectionflags	@""
	.align	4


	//----- nvinfo : EIATTR_CUDA_API_VERSION
	.align		4
        /*0000*/ 	.byte	0x04, 0x37
        /*0002*/ 	.short	(.L_9 - .L_8)
.L_8:
        /*0004*/ 	.word	0x0000007c


	//----- nvinfo : EIATTR_KPARAM_INFO
	.align		4
.L_9:
        /*0008*/ 	.byte	0x04, 0x17
        /*000a*/ 	.short	(.L_11 - .L_10)
.L_10:
        /*000c*/ 	.word	0x00000000
        /*0010*/ 	.short	0x0002
        /*0012*/ 	.short	0x0010
        /*0014*/ 	.byte	0x00, 0xf0, 0x11, 0x00


	//----- nvinfo : EIATTR_KPARAM_INFO
	.align		4
.L_11:
        /*0018*/ 	.byte	0x04, 0x17
        /*001a*/ 	.short	(.L_13 - .L_12)
.L_12:
        /*001c*/ 	.word	0x00000000
        /*0020*/ 	.short	0x0001
        /*0022*/ 	.short	0x0008
        /*0024*/ 	.byte	0x00, 0xf4, 0x21, 0x00


	//----- nvinfo : EIATTR_KPARAM_INFO
	.align		4
.L_13:
        /*0028*/ 	.byte	0x04, 0x17
        /*002a*/ 	.short	(.L_15 - .L_14)
.L_14:
        /*002c*/ 	.word	0x00000000
        /*0030*/ 	.short	0x0000
        /*0032*/ 	.short	0x0000
        /*0034*/ 	.byte	0x00, 0xf4, 0x21, 0x00


	//----- nvinfo : EIATTR_SPARSE_MMA_MASK
	.align		4
.L_15:
        /*0038*/ 	.byte	0x03, 0x50
        /*003a*/ 	.short	0x0000


	//----- nvinfo : EIATTR_MAXREG_COUNT
	.align		4
        /*003c*/ 	.byte	0x03, 0x1b
        /*003e*/ 	.short	0x00ff


	//----- nvinfo : EIATTR_EXIT_INSTR_OFFSETS
	.align		4
        /*0040*/ 	.byte	0x04, 0x1c
        /*0042*/ 	.short	(.L_17 - .L_16)


	//   ....[0]....
.L_16:
        /*0044*/ 	.word	0x000001b0


	//   ....[1]....
        /*0048*/ 	.word	0x000001d0


	//----- nvinfo : EIATTR_REQNTID
	.align		4
.L_17:
        /*004c*/ 	.byte	0x04, 0x10
        /*004e*/ 	.short	(.L_19 - .L_18)
.L_18:
        /*0050*/ 	.word	0x00000080
        /*0054*/ 	.word	0x00000001
        /*0058*/ 	.word	0x00000001


	//----- nvinfo : EIATTR_CBANK_PARAM_SIZE
	.align		4
.L_19:
        /*005c*/ 	.byte	0x03, 0x19
        /*005e*/ 	.short	0x0014


	//----- nvinfo : EIATTR_PARAM_CBANK
	.align		4
        /*0060*/ 	.byte	0x04, 0x0a
        /*0062*/ 	.short	(.L_21 - .L_20)
	.align		4
.L_20:
        /*0064*/ 	.word	index@(.nv.constant0.triton_poi_fused_convolution_5)
        /*0068*/ 	.short	0x0210
        /*006a*/ 	.short	0x0014


	//----- nvinfo : EIATTR_SW_WAR
	.align		4
.L_21:
        /*006c*/ 	.byte	0x04, 0x36
        /*006e*/ 	.short	(.L_23 - .L_22)
.L_22:
        /*0070*/ 	.word	0x00000008
.L_23:


//--------------------- .nv.callgraph             --------------------------
	.section	.nv.callgraph,"",@"SHT_CUDA_CALLGRAPH"
	.align	4
	.sectionentsize	8
	.align		4
        /*0000*/ 	.word	0x00000000
	.align		4
        /*0004*/ 	.word	0xffffffff
	.align		4
        /*0008*/ 	.word	0x00000000
	.align		4
        /*000c*/ 	.word	0xfffffffe
	.align		4
        /*0010*/ 	.word	0x00000000
	.align		4
        /*0014*/ 	.word	0xfffffffd
	.align		4
        /*0018*/ 	.word	0x00000000
	.align		4
        /*001c*/ 	.word	0xfffffffc


//--------------------- .text.triton_poi_fused_convolution_5 --------------------------
	.section	.text.triton_poi_fused_convolution_5,"ax",@progbits
	.align	128
        .global         triton_poi_fused_convolution_5
        .type           triton_poi_fused_convolution_5,@function
        .size           triton_poi_fused_convolution_5,(.L_x_1 - triton_poi_fused_convolution_5)
        .other          triton_poi_fused_convolution_5,@"STO_CUDA_ENTRY STV_DEFAULT"
triton_poi_fused_convolution_5:
.text.triton_poi_fused_convolution_5:
[----:B------:R-:W0:Y:S02]  /*0000*/  LDC R1, c[0x0][0x28] ;  /* 0x00000a00ff017b82 */ /* 0x000e240000000800 */
[----:B------:R-:W1:Y:S01]  /*0010*/  S2R R0, SR_TID.X ;  /* 0x0000000000007919 */ /* 0x000e620000002100 */
[----:B------:R-:W2:Y:S01]  /*0020*/  LDC.64 R2, c[0x0][0x210] ;  /* 0x00008400ff027b82 */ /* 0x000ea20000000a00 */
[----:B------:R-:W-:Y:S01]  /*0030*/  ULDC.64 UR4, c[0x0][0x208] ;  /* 0x0000820000047ab9 */ /* 0x000fe20000000a00 */
[----:B------:R-:W3:Y:S06]  /*0040*/  S2R R7, SR_CTAID.X ;  /* 0x0000000000077919 */ /* 0x000eec0000002500 */
[----:B------:R-:W4:Y:S01]  /*0050*/  LDC.64 R4, c[0x0][0x218] ;  /* 0x00008600ff047b82 */ /* 0x000f220000000a00 */
[----:B-1----:R-:W-:Y:S01]  /*0060*/  IMAD.SHL.U32 R0, R0, 0x2, RZ ;  /* 0x0000000200007824 */ /* 0x002fe200078e00ff */
[----:B---3--:R-:W-:-:S04]  /*0070*/  SHF.R.S32.HI R6, RZ, 0x17, R7 ;  /* 0x00000017ff067819 */ /* 0x008fc80000011407 */
[----:B------:R-:W-:Y:S02]  /*0080*/  LOP3.LUT R0, R0, 0xfe, RZ, 0xc0, !PT ;  /* 0x000000fe00007812 */ /* 0x000fe400078ec0ff */
[----:B------:R-:W-:-:S03]  /*0090*/  SGXT R6, R6, 0x1 ;  /* 0x000000010606781a */ /* 0x000fc60000000200 */
[----:B------:R-:W-:-:S04]  /*00a0*/  IMAD R7, R7, 0x100, R0 ;  /* 0x0000010007077824 */ /* 0x000fc800078e0200 */
[C---:B--2---:R-:W-:Y:S01]  /*00b0*/  IMAD.WIDE R2, R7.reuse, 0x4, R2 ;  /* 0x0000000407027825 */ /* 0x044fe200078e0202 */
[----:B------:R-:W-:Y:S02]  /*00c0*/  LEA.HI R6, R6, R7, RZ, 0x4 ;  /* 0x0000000706067211 */ /* 0x000fe400078f20ff */
[----:B------:R-:W-:Y:S02]  /*00d0*/  ISETP.GE.AND P0, PT, R7, 0x400, PT ;  /* 0x000004000700780c */ /* 0x000fe40003f06270 */
[----:B------:R-:W-:-:S04]  /*00e0*/  SHF.R.S32.HI R6, RZ, 0x4, R6 ;  /* 0x00000004ff067819 */ /* 0x000fc80000011406 */
[----:B------:R-:W-:-:S04]  /*00f0*/  LEA.HI R0, R6, R6, RZ, 0x4 ;  /* 0x0000000606007211 */ /* 0x000fc800078f20ff */
[----:B------:R-:W-:Y:S01]  /*0100*/  LOP3.LUT R9, R0, 0xfffffff0, RZ, 0xc0, !PT ;  /* 0xfffffff000097812 */ /* 0x000fe200078ec0ff */
[----:B------:R-:W-:-:S04]  /*0110*/  IMAD.MOV.U32 R0, RZ, RZ, RZ ;  /* 0x000000ffff007224 */ /* 0x000fc800078e00ff */
[----:B------:R-:W-:Y:S01]  /*0120*/  IMAD.IADD R9, R6, 0x1, -R9 ;  /* 0x0000000106097824 */ /* 0x000fe200078e0a09 */
[----:B------:R-:W-:-:S03]  /*0130*/  CS2R R6, SRZ ;  /* 0x0000000000067805 */ /* 0x000fc6000001ff00 */
[----:B----4-:R-:W-:-:S03]  /*0140*/  IMAD.WIDE R4, R9, 0x4, R4 ;  /* 0x0000000409047825 */ /* 0x010fc600078e0204 */
[----:B------:R-:W2:Y:S01]  /*0150*/  @!P0 LDG.E.64 R6, desc[UR4][R2.64] ;  /* 0x0000000402068981 */ /* 0x000ea2000c1e1b00 */
[----:B------:R-:W-:-:S03]  /*0160*/  IMAD.MOV.U32 R9, RZ, RZ, RZ ;  /* 0x000000ffff097224 */ /* 0x000fc600078e00ff */
[----:B------:R-:W2:Y:S04]  /*0170*/  @!P0 LDG.E.EL R0, desc[UR4][R4.64] ;  /* 0x0000000404008981 */ /* 0x000ea8000c2e1900 */
[----:B------:R-:W3:Y:S01]  /*0180*/  @!P0 LDG.E.EL R9, desc[UR4][R4.64] ;  /* 0x0000000404098981 */ /* 0x000ee2000c2e1900 */
[----:B--2---:R-:W-:Y:S01]  /*0190*/  FADD R7, R0, R7 ;  /* 0x0000000700077221 */ /* 0x004fe20000000000 */
[----:B---3--:R-:W-:Y:S01]  /*01a0*/  FADD R6, R9, R6 ;  /* 0x0000000609067221 */ /* 0x008fe20000000000 */
[----:B------:R-:W-:Y:S06]  /*01b0*/  @P0 EXIT ;  /* 0x000000000000094d */ /* 0x000fec0003800000 */
[----:B------:R-:W-:Y:S01]  /*01c0*/  STG.E.64 desc[UR4][R2.64], R6 ;  /* 0x0000000602007986 */ /* 0x000fe2000c101b04 */
[----:B------:R-:W-:Y:S05]  /*01d0*/  EXIT ;  /* 0x000000000000794d */ /* 0x000fea0003800000 */
.L_x_0:
[----:B------:R-:W-:-:S00]  /*01e0*/  BRA `(.L_x_0) ;  /* 0xfffffffc00fc7947 */ /* 0x000fc0000383ffff */
[----:B------:R-:W-:-:S00]  /*01f0*/  NOP ;  /* 0x0000000000007918 */ /* 0x000fc00000000000 */
        /* <DEDUP_REMOVED lines=8> */
.L_x_1:


//--------------------- .nv.constant0.triton_poi_fused_convolution_5 --------------------------
	.section	.nv.constant0.triton_poi_fused_convolution_5,"a",@progbits
	.sectionflags	@""
	.align	4
.nv.constant0.triton_poi_fused_convolution_5:
	.zero		548
